//
// Generated by NVIDIA NVVM Compiler
//
// Compiler Build ID: CL-36424714
// Cuda compilation tools, release 13.0, V13.0.88
// Based on NVVM 20.0.0
//

.version 9.0
.target sm_100
.address_size 64

	// .globl	_Z5saxpyPfPKffi

.visible .entry _Z5saxpyPfPKffi(
	.param .u64 .ptr .align 1 _Z5saxpyPfPKffi_param_0,
	.param .u64 .ptr .align 1 _Z5saxpyPfPKffi_param_1,
	.param .f32 _Z5saxpyPfPKffi_param_2,
	.param .u32 _Z5saxpyPfPKffi_param_3
)
{
	.reg .pred 	%p<2>;
	.reg .b32 	%r<6>;
	.reg .b32 	%f<5>;
	.reg .b64 	%rd<8>;

	ld.param.u64 	%rd1, [_Z5saxpyPfPKffi_param_0];
	ld.param.u64 	%rd2, [_Z5saxpyPfPKffi_param_1];
	ld.param.f32 	%f1, [_Z5saxpyPfPKffi_param_2];
	ld.param.u32 	%r2, [_Z5saxpyPfPKffi_param_3];
	mov.u32 	%r3, %ctaid.x;
	mov.u32 	%r4, %ntid.x;
	mov.u32 	%r5, %tid.x;
	mad.lo.s32 	%r1, %r3, %r4, %r5;
	setp.ge.s32 	%p1, %r1, %r2;
	@%p1 bra 	$L__BB0_2;
	cvta.to.global.u64 	%rd3, %rd2;
	cvta.to.global.u64 	%rd4, %rd1;
	mul.wide.s32 	%rd5, %r1, 4;
	add.s64 	%rd6, %rd3, %rd5;
	ld.global.f32 	%f2, [%rd6];
	add.s64 	%rd7, %rd4, %rd5;
	ld.global.f32 	%f3, [%rd7];
	fma.rn.f32 	%f4, %f1, %f2, %f3;
	st.global.f32 	[%rd7], %f4;
$L__BB0_2:
	ret;

}
	// .globl	_Z12vector_scalePffi
.visible .entry _Z12vector_scalePffi(
	.param .u64 .ptr .align 1 _Z12vector_scalePffi_param_0,
	.param .f32 _Z12vector_scalePffi_param_1,
	.param .u32 _Z12vector_scalePffi_param_2
)
{
	.reg .pred 	%p<2>;
	.reg .b32 	%r<6>;
	.reg .b32 	%f<4>;
	.reg .b64 	%rd<5>;

	ld.param.u64 	%rd1, [_Z12vector_scalePffi_param_0];
	ld.param.f32 	%f1, [_Z12vector_scalePffi_param_1];
	ld.param.u32 	%r2, [_Z12vector_scalePffi_param_2];
	mov.u32 	%r3, %ctaid.x;
	mov.u32 	%r4, %ntid.x;
	mov.u32 	%r5, %tid.x;
	mad.lo.s32 	%r1, %r3, %r4, %r5;
	setp.ge.s32 	%p1, %r1, %r2;
	@%p1 bra 	$L__BB1_2;
	cvta.to.global.u64 	%rd2, %rd1;
	mul.wide.s32 	%rd3, %r1, 4;
	add.s64 	%rd4, %rd2, %rd3;
	ld.global.f32 	%f2, [%rd4];
	mul.f32 	%f3, %f1, %f2;
	st.global.f32 	[%rd4], %f3;
$L__BB1_2:
	ret;

}
	// .globl	_Z10vector_addPfPKfS1_i
.visible .entry _Z10vector_addPfPKfS1_i(
	.param .u64 .ptr .align 1 _Z10vector_addPfPKfS1_i_param_0,
	.param .u64 .ptr .align 1 _Z10vector_addPfPKfS1_i_param_1,
	.param .u64 .ptr .align 1 _Z10vector_addPfPKfS1_i_param_2,
	.param .u32 _Z10vector_addPfPKfS1_i_param_3
)
{
	.reg .pred 	%p<2>;
	.reg .b32 	%r<6>;
	.reg .b32 	%f<4>;
	.reg .b64 	%rd<11>;

	ld.param.u64 	%rd1, [_Z10vector_addPfPKfS1_i_param_0];
	ld.param.u64 	%rd2, [_Z10vector_addPfPKfS1_i_param_1];
	ld.param.u64 	%rd3, [_Z10vector_addPfPKfS1_i_param_2];
	ld.param.u32 	%r2, [_Z10vector_addPfPKfS1_i_param_3];
	mov.u32 	%r3, %ctaid.x;
	mov.u32 	%r4, %ntid.x;
	mov.u32 	%r5, %tid.x;
	mad.lo.s32 	%r1, %r3, %r4, %r5;
	setp.ge.s32 	%p1, %r1, %r2;
	@%p1 bra 	$L__BB2_2;
	cvta.to.global.u64 	%rd4, %rd2;
	cvta.to.global.u64 	%rd5, %rd3;
	cvta.to.global.u64 	%rd6, %rd1;
	mul.wide.s32 	%rd7, %r1, 4;
	add.s64 	%rd8, %rd4, %rd7;
	ld.global.f32 	%f1, [%rd8];
	add.s64 	%rd9, %rd5, %rd7;
	ld.global.f32 	%f2, [%rd9];
	add.f32 	%f3, %f1, %f2;
	add.s64 	%rd10, %rd6, %rd7;
	st.global.f32 	[%rd10], %f3;
$L__BB2_2:
	ret;

}


// ===== COMPILED SASS (sm_100) =====

	.target	sm_100

	.elftype	@"ET_EXEC"


//--------------------- .note.nv.tkinfo           --------------------------
	.section	.note.nv.tkinfo,"",@"SHT_NOTE"
	.sectionflags	@"SHF_NOTE_NV_TKINFO"
	.tkinfo
        /*0018*/ 	.word	0x00000002
        /*0030*/ 	.string	""
        /*0030*/ 	.string	"ptxas"
        /*0030*/ 	.string	"Cuda compilation tools, release 13.0, V13.0.88"
        /*0030*/ 	.string	"Build cuda_13.0.r13.0/compiler.36424714_0"
        /*0030*/ 	.string	"-arch sm_100 -m 64 "



//--------------------- .note.nv.cuinfo           --------------------------
	.section	.note.nv.cuinfo,"",@"SHT_NOTE"
	.sectionflags	@"SHF_NOTE_NV_CUINFO"
        /*0018*/ 	.short	0x0002
        /*001a*/ 	.short	0x0064
        /*001c*/ 	.short	0x0082
	.zero		2


//--------------------- .nv.info                  --------------------------
	.section	.nv.info,"",@"SHT_CUDA_INFO"
	.align	4


	//----- nvinfo : EIATTR_REGCOUNT
	.align		4
        /*0000*/ 	.byte	0x04, 0x2f
        /*0002*/ 	.short	(.L_1 - .L_0)
	.align		4
.L_0:
        /*0004*/ 	.word	index@(_Z5saxpyPfPKffi)
        /*0008*/ 	.word	0x0000000a


	//----- nvinfo : EIATTR_FRAME_SIZE
	.align		4
.L_1:
        /*000c*/ 	.byte	0x04, 0x11
        /*000e*/ 	.short	(.L_3 - .L_2)
	.align		4
.L_2:
        /*0010*/ 	.word	index@(_Z5saxpyPfPKffi)
        /*0014*/ 	.word	0x00000000


	//----- nvinfo : EIATTR_REGCOUNT
	.align		4
.L_3:
        /*0018*/ 	.byte	0x04, 0x2f
        /*001a*/ 	.short	(.L_5 - .L_4)
	.align		4
.L_4:
        /*001c*/ 	.word	index@(_Z12vector_scalePffi)
        /*0020*/ 	.word	0x00000008


	//----- nvinfo : EIATTR_FRAME_SIZE
	.align		4
.L_5:
        /*0024*/ 	.byte	0x04, 0x11
        /*0026*/ 	.short	(.L_7 - .L_6)
	.align		4
.L_6:
        /*0028*/ 	.word	index@(_Z12vector_scalePffi)
        /*002c*/ 	.word	0x00000000


	//----- nvinfo : EIATTR_REGCOUNT
	.align		4
.L_7:
        /*0030*/ 	.byte	0x04, 0x2f
        /*0032*/ 	.short	(.L_9 - .L_8)
	.align		4
.L_8:
        /*0034*/ 	.word	index@(_Z10vector_addPfPKfS1_i)
        /*0038*/ 	.word	0x0000000c


	//----- nvinfo : EIATTR_FRAME_SIZE
	.align		4
.L_9:
        /*003c*/ 	.byte	0x04, 0x11
        /*003e*/ 	.short	(.L_11 - .L_10)
	.align		4
.L_10:
        /*0040*/ 	.word	index@(_Z10vector_addPfPKfS1_i)
        /*0044*/ 	.word	0x00000000


	//----- nvinfo : EIATTR_MIN_STACK_SIZE
	.align		4
.L_11:
        /*0048*/ 	.byte	0x04, 0x12
        /*004a*/ 	.short	(.L_13 - .L_12)
	.align		4
.L_12:
        /*004c*/ 	.word	index@(_Z10vector_addPfPKfS1_i)
        /*0050*/ 	.word	0x00000000


	//----- nvinfo : EIATTR_MIN_STACK_SIZE
	.align		4
.L_13:
        /*0054*/ 	.byte	0x04, 0x12
        /*0056*/ 	.short	(.L_15 - .L_14)
	.align		4
.L_14:
        /*0058*/ 	.word	index@(_Z12vector_scalePffi)
        /*005c*/ 	.word	0x00000000


	//----- nvinfo : EIATTR_MIN_STACK_SIZE
	.align		4
.L_15:
        /*0060*/ 	.byte	0x04, 0x12
        /*0062*/ 	.short	(.L_17 - .L_16)
	.align		4
.L_16:
        /*0064*/ 	.word	index@(_Z5saxpyPfPKffi)
        /*0068*/ 	.word	0x00000000
.L_17:


//--------------------- .nv.compat                --------------------------
	.section	.nv.compat,"",@"SHT_CUDA_COMPAT_INFO"
	.align	4
        /*0000*/ 	.byte	0x02, 0x09, 0x00, 0x00, 0x02, 0x02, 0x01, 0x00, 0x02, 0x05, 0x05, 0x00, 0x03, 0x07, 0x01, 0x01
        /*0010*/ 	.byte	0x02, 0x03, 0x00, 0x00, 0x02, 0x06, 0x01, 0x00, 0x04, 0x0b, 0x08, 0x00, 0x09, 0x00, 0x00, 0x00
        /*0020*/ 	.byte	0x00, 0x00, 0x00, 0x00


//--------------------- .nv.info._Z10vector_addPfPKfS1_i --------------------------
	.section	.nv.info._Z10vector_addPfPKfS1_i,"",@"SHT_CUDA_INFO"
	.sectionflags	@""
	.align	4


	//----- nvinfo : EIATTR_CUDA_API_VERSION
	.align		4
        /*0000*/ 	.byte	0x04, 0x37
        /*0002*/ 	.short	(.L_19 - .L_18)
.L_18:
        /*0004*/ 	.word	0x00000082


	//----- nvinfo : EIATTR_KPARAM_INFO
	.align		4
.L_19:
        /*0008*/ 	.byte	0x04, 0x17
        /*000a*/ 	.short	(.L_21 - .L_20)
.L_20:
        /*000c*/ 	.word	0x00000000
        /*0010*/ 	.short	0x0003
        /*0012*/ 	.short	0x0018
        /*0014*/ 	.byte	0x00, 0xf0, 0x11, 0x00


	//----- nvinfo : EIATTR_KPARAM_INFO
	.align		4
.L_21:
        /*0018*/ 	.byte	0x04, 0x17
        /*001a*/ 	.short	(.L_23 - .L_22)
.L_22:
        /*001c*/ 	.word	0x00000000
        /*0020*/ 	.short	0x0002
        /*0022*/ 	.short	0x0010
        /*0024*/ 	.byte	0x00, 0xf5, 0x21, 0x00


	//----- nvinfo : EIATTR_KPARAM_INFO
	.align		4
.L_23:
        /*0028*/ 	.byte	0x04, 0x17
        /*002a*/ 	.short	(.L_25 - .L_24)
.L_24:
        /*002c*/ 	.word	0x00000000
        /*0030*/ 	.short	0x0001
        /*0032*/ 	.short	0x0008
        /*0034*/ 	.byte	0x00, 0xf5, 0x21, 0x00


	//----- nvinfo : EIATTR_KPARAM_INFO
	.align		4
.L_25:
        /*0038*/ 	.byte	0x04, 0x17
        /*003a*/ 	.short	(.L_27 - .L_26)
.L_26:
        /*003c*/ 	.word	0x00000000
        /*0040*/ 	.short	0x0000
        /*0042*/ 	.short	0x0000
        /*0044*/ 	.byte	0x00, 0xf5, 0x21, 0x00


	//----- nvinfo : EIATTR_SPARSE_MMA_MASK
	.align		4
.L_27:
        /*0048*/ 	.byte	0x03, 0x50
        /*004a*/ 	.short	0x0000


	//----- nvinfo : EIATTR_MAXREG_COUNT
	.align		4
        /*004c*/ 	.byte	0x03, 0x1b
        /*004e*/ 	.short	0x00ff


	//----- nvinfo : EIATTR_MERCURY_ISA_VERSION
	.align		4
        /*0050*/ 	.byte	0x03, 0x5f
        /*0052*/ 	.short	0x0101


	//----- nvinfo : EIATTR_VRC_CTA_INIT_COUNT
	.align		4
        /*0054*/ 	.byte	0x02, 0x4a
	.zero		1
	.zero		1


	//----- nvinfo : EIATTR_EXIT_INSTR_OFFSETS
	.align		4
        /*0058*/ 	.byte	0x04, 0x1c
        /*005a*/ 	.short	(.L_29 - .L_28)


	//   ....[0]....
.L_28:
        /*005c*/ 	.word	0x00000070


	//   ....[1]....
        /*0060*/ 	.word	0x00000130


	//----- nvinfo : EIATTR_CBANK_PARAM_SIZE
	.align		4
.L_29:
        /*0064*/ 	.byte	0x03, 0x19
        /*0066*/ 	.short	0x001c


	//----- nvinfo : EIATTR_PARAM_CBANK
	.align		4
        /*0068*/ 	.byte	0x04, 0x0a
        /*006a*/ 	.short	(.L_31 - .L_30)
	.align		4
.L_30:
        /*006c*/ 	.word	index@(.nv.constant0._Z10vector_addPfPKfS1_i)
        /*0070*/ 	.short	0x0380
        /*0072*/ 	.short	0x001c


	//----- nvinfo : EIATTR_SW_WAR
	.align		4
.L_31:
        /*0074*/ 	.byte	0x04, 0x36
        /*0076*/ 	.short	(.L_33 - .L_32)
.L_32:
        /*0078*/ 	.word	0x00000008
.L_33:


//--------------------- .nv.info._Z12vector_scalePffi --------------------------
	.section	.nv.info._Z12vector_scalePffi,"",@"SHT_CUDA_INFO"
	.sectionflags	@""
	.align	4


	//----- nvinfo : EIATTR_CUDA_API_VERSION
	.align		4
        /*0000*/ 	.byte	0x04, 0x37
        /*0002*/ 	.short	(.L_35 - .L_34)
.L_34:
        /*0004*/ 	.word	0x00000082


	//----- nvinfo : EIATTR_KPARAM_INFO
	.align		4
.L_35:
        /*0008*/ 	.byte	0x04, 0x17
        /*000a*/ 	.short	(.L_37 - .L_36)
.L_36:
        /*000c*/ 	.word	0x00000000
        /*0010*/ 	.short	0x0002
        /*0012*/ 	.short	0x000c
        /*0014*/ 	.byte	0x00, 0xf0, 0x11, 0x00


	//----- nvinfo : EIATTR_KPARAM_INFO
	.align		4
.L_37:
        /*0018*/ 	.byte	0x04, 0x17
        /*001a*/ 	.short	(.L_39 - .L_38)
.L_38:
        /*001c*/ 	.word	0x00000000
        /*0020*/ 	.short	0x0001
        /*0022*/ 	.short	0x0008
        /*0024*/ 	.byte	0x00, 0xf0, 0x11, 0x00


	//----- nvinfo : EIATTR_KPARAM_INFO
	.align		4
.L_39:
        /*0028*/ 	.byte	0x04, 0x17
        /*002a*/ 	.short	(.L_41 - .L_40)
.L_40:
        /*002c*/ 	.word	0x00000000
        /*0030*/ 	.short	0x0000
        /*0032*/ 	.short	0x0000
        /*0034*/ 	.byte	0x00, 0xf5, 0x21, 0x00


	//----- nvinfo : EIATTR_SPARSE_MMA_MASK
	.align		4
.L_41:
        /*0038*/ 	.byte	0x03, 0x50
        /*003a*/ 	.short	0x0000


	//----- nvinfo : EIATTR_MAXREG_COUNT
	.align		4
        /*003c*/ 	.byte	0x03, 0x1b
        /*003e*/ 	.short	0x00ff


	//----- nvinfo : EIATTR_MERCURY_ISA_VERSION
	.align		4
        /*0040*/ 	.byte	0x03, 0x5f
        /*0042*/ 	.short	0x0101


	//----- nvinfo : EIATTR_VRC_CTA_INIT_COUNT
	.align		4
        /*0044*/ 	.byte	0x02, 0x4a
	.zero		1
	.zero		1


	//----- nvinfo : EIATTR_EXIT_INSTR_OFFSETS
	.align		4
        /*0048*/ 	.byte	0x04, 0x1c
        /*004a*/ 	.short	(.L_43 - .L_42)


	//   ....[0]....
.L_42:
        /*004c*/ 	.word	0x00000070


	//   ....[1]....
        /*0050*/ 	.word	0x000000f0


	//----- nvinfo : EIATTR_CBANK_PARAM_SIZE
	.align		4
.L_43:
        /*0054*/ 	.byte	0x03, 0x19
        /*0056*/ 	.short	0x0010


	//----- nvinfo : EIATTR_PARAM_CBANK
	.align		4
        /*0058*/ 	.byte	0x04, 0x0a
        /*005a*/ 	.short	(.L_45 - .L_44)
	.align		4
.L_44:
        /*005c*/ 	.word	index@(.nv.constant0._Z12vector_scalePffi)
        /*0060*/ 	.short	0x0380
        /*0062*/ 	.short	0x0010


	//----- nvinfo : EIATTR_SW_WAR
	.align		4
.L_45:
        /*0064*/ 	.byte	0x04, 0x36
        /*0066*/ 	.short	(.L_47 - .L_46)
.L_46:
        /*0068*/ 	.word	0x00000008
.L_47:


//--------------------- .nv.info._Z5saxpyPfPKffi  --------------------------
	.section	.nv.info._Z5saxpyPfPKffi,"",@"SHT_CUDA_INFO"
	.sectionflags	@""
	.align	4


	//----- nvinfo : EIATTR_CUDA_API_VERSION
	.align		4
        /*0000*/ 	.byte	0x04, 0x37
        /*0002*/ 	.short	(.L_49 - .L_48)
.L_48:
        /*0004*/ 	.word	0x00000082


	//----- nvinfo : EIATTR_KPARAM_INFO
	.align		4
.L_49:
        /*0008*/ 	.byte	0x04, 0x17
        /*000a*/ 	.short	(.L_51 - .L_50)
.L_50:
        /*000c*/ 	.word	0x00000000
        /*0010*/ 	.short	0x0003
        /*0012*/ 	.short	0x0014
        /*0014*/ 	.byte	0x00, 0xf0, 0x11, 0x00


	//----- nvinfo : EIATTR_KPARAM_INFO
	.align		4
.L_51:
        /*0018*/ 	.byte	0x04, 0x17
        /*001a*/ 	.short	(.L_53 - .L_52)
.L_52:
        /*001c*/ 	.word	0x00000000
        /*0020*/ 	.short	0x0002
        /*0022*/ 	.short	0x0010
        /*0024*/ 	.byte	0x00, 0xf0, 0x11, 0x00


	//----- nvinfo : EIATTR_KPARAM_INFO
	.align		4
.L_53:
        /*0028*/ 	.byte	0x04, 0x17
        /*002a*/ 	.short	(.L_55 - .L_54)
.L_54:
        /*002c*/ 	.word	0x00000000
        /*0030*/ 	.short	0x0001
        /*0032*/ 	.short	0x0008
        /*0034*/ 	.byte	0x00, 0xf5, 0x21, 0x00


	//----- nvinfo : EIATTR_KPARAM_INFO
	.align		4
.L_55:
        /*0038*/ 	.byte	0x04, 0x17
        /*003a*/ 	.short	(.L_57 - .L_56)
.L_56:
        /*003c*/ 	.word	0x00000000
        /*0040*/ 	.short	0x0000
        /*0042*/ 	.short	0x0000
        /*0044*/ 	.byte	0x00, 0xf5, 0x21, 0x00


	//----- nvinfo : EIATTR_SPARSE_MMA_MASK
	.align		4
.L_57:
        /*0048*/ 	.byte	0x03, 0x50
        /*004a*/ 	.short	0x0000


	//----- nvinfo : EIATTR_MAXREG_COUNT
	.align		4
        /*004c*/ 	.byte	0x03, 0x1b
        /*004e*/ 	.short	0x00ff


	//----- nvinfo : EIATTR_MERCURY_ISA_VERSION
	.align		4
        /*0050*/ 	.byte	0x03, 0x5f
        /*0052*/ 	.short	0x0101


	//----- nvinfo : EIATTR_VRC_CTA_INIT_COUNT
	.align		4
        /*0054*/ 	.byte	0x02, 0x4a
	.zero		1
	.zero		1


	//----- nvinfo : EIATTR_EXIT_INSTR_OFFSETS
	.align		4
        /*0058*/ 	.byte	0x04, 0x1c
        /*005a*/ 	.short	(.L_59 - .L_58)


	//   ....[0]....
.L_58:
        /*005c*/ 	.word	0x00000070


	//   ....[1]....
        /*0060*/ 	.word	0x00000120


	//----- nvinfo : EIATTR_CBANK_PARAM_SIZE
	.align		4
.L_59:
        /*0064*/ 	.byte	0x03, 0x19
        /*0066*/ 	.short	0x0018


	//----- nvinfo : EIATTR_PARAM_CBANK
	.align		4
        /*0068*/ 	.byte	0x04, 0x0a
        /*006a*/ 	.short	(.L_61 - .L_60)
	.align		4
.L_60:
        /*006c*/ 	.word	index@(.nv.constant0._Z5saxpyPfPKffi)
        /*0070*/ 	.short	0x0380
        /*0072*/ 	.short	0x0018


	//----- nvinfo : EIATTR_SW_WAR
	.align		4
.L_61:
        /*0074*/ 	.byte	0x04, 0x36
        /*0076*/ 	.short	(.L_63 - .L_62)
.L_62:
        /*0078*/ 	.word	0x00000008
.L_63:


//--------------------- .nv.callgraph             --------------------------
	.section	.nv.callgraph,"",@"SHT_CUDA_CALLGRAPH"
	.align	4
	.sectionentsize	8
	.align		4
        /*0000*/ 	.word	0x00000000
	.align		4
        /*0004*/ 	.word	0xffffffff
	.align		4
        /*0008*/ 	.word	0x00000000
	.align		4
        /*000c*/ 	.word	0xfffffffe
	.align		4
        /*0010*/ 	.word	0x00000000
	.align		4
        /*0014*/ 	.word	0xfffffffd
	.align		4
        /*0018*/ 	.word	0x00000000
	.align		4
        /*001c*/ 	.word	0xfffffffc


//--------------------- .text._Z10vector_addPfPKfS1_i --------------------------
	.section	.text._Z10vector_addPfPKfS1_i,"ax",@progbits
	.align	128
        .global         _Z10vector_addPfPKfS1_i
        .type           _Z10vector_addPfPKfS1_i,@function
        .size           _Z10vector_addPfPKfS1_i,(.L_x_3 - _Z10vector_addPfPKfS1_i)
        .other          _Z10vector_addPfPKfS1_i,@"STO_CUDA_ENTRY STV_DEFAULT"
_Z10vector_addPfPKfS1_i:
.text._Z10vector_addPfPKfS1_i:
[----:B------:R-:W-:Y:S01]  /*0000*/  LDC R1, c[0x0][0x37c] ;  /* 0x0000df00ff017b82 */ /* 0x000fe20000000800 */
[----:B------:R-:W0:Y:S07]  /*0010*/  S2R R0, SR_TID.X ;  /* 0x0000000000007919 */ /* 0x000e2e0000002100 */
[----:B------:R-:W0:Y:S01]  /*0020*/  S2UR UR4, SR_CTAID.X ;  /* 0x00000000000479c3 */ /* 0x000e220000002500 */
[----:B------:R-:W1:Y:S07]  /*0030*/  LDCU UR5, c[0x0][0x398] ;  /* 0x00007300ff0577ac */ /* 0x000e6e0008000800 */
[----:B------:R-:W0:Y:S02]  /*0040*/  LDC R9, c[0x0][0x360] ;  /* 0x0000d800ff097b82 */ /* 0x000e240000000800 */
[----:B0-----:R-:W-:-:S05]  /*0050*/  IMAD R9, R9, UR4, R0 ;  /* 0x0000000409097c24 */ /* 0x001fca000f8e0200 */
[----:B-1----:R-:W-:-:S13]  /*0060*/  ISETP.GE.AND P0, PT, R9, UR5, PT ;  /* 0x0000000509007c0c */ /* 0x002fda000bf06270 */
[----:B------:R-:W-:Y:S05]  /*0070*/  @P0 EXIT ;  /* 0x000000000000094d */ /* 0x000fea0003800000 */
[----:B------:R-:W0:Y:S01]  /*0080*/  LDC.64 R2, c[0x0][0x388] ;  /* 0x0000e200ff027b82 */ /* 0x000e220000000a00 */
[----:B------:R-:W1:Y:S07]  /*0090*/  LDCU.64 UR4, c[0x0][0x358] ;  /* 0x00006b00ff0477ac */ /* 0x000e6e0008000a00 */
[----:B------:R-:W2:Y:S08]  /*00a0*/  LDC.64 R4, c[0x0][0x390] ;  /* 0x0000e400ff047b82 */ /* 0x000eb00000000a00 */
[----:B------:R-:W3:Y:S01]  /*00b0*/  LDC.64 R6, c[0x0][0x380] ;  /* 0x0000e000ff067b82 */ /* 0x000ee20000000a00 */
[----:B0-----:R-:W-:-:S06]  /*00c0*/  IMAD.WIDE R2, R9, 0x4, R2 ;  /* 0x0000000409027825 */ /* 0x001fcc00078e0202 */
[----:B-1----:R-:W4:Y:S01]  /*00d0*/  LDG.E R2, desc[UR4][R2.64] ;  /* 0x0000000402027981 */ /* 0x002f22000c1e1900 */
[----:B--2---:R-:W-:-:S06]  /*00e0*/  IMAD.WIDE R4, R9, 0x4, R4 ;  /* 0x0000000409047825 */ /* 0x004fcc00078e0204 */
[----:B------:R-:W4:Y:S01]  /*00f0*/  LDG.E R5, desc[UR4][R4.64] ;  /* 0x0000000404057981 */ /* 0x000f22000c1e1900 */
[----:B---3--:R-:W-:-:S04]  /*0100*/  IMAD.WIDE R6, R9, 0x4, R6 ;  /* 0x0000000409067825 */ /* 0x008fc800078e0206 */
[----:B----4-:R-:W-:-:S05]  /*0110*/  FADD R9, R2, R5 ;  /* 0x0000000502097221 */ /* 0x010fca0000000000 */
[----:B------:R-:W-:Y:S01]  /*0120*/  STG.E desc[UR4][R6.64], R9 ;  /* 0x0000000906007986 */ /* 0x000fe2000c101904 */
[----:B------:R-:W-:Y:S05]  /*0130*/  EXIT ;  /* 0x000000000000794d */ /* 0x000fea0003800000 */
.L_x_0:
[----:B------:R-:W-:-:S00]  /*0140*/  BRA `(.L_x_0) ;  /* 0xfffffffc00fc7947 */ /* 0x000fc0000383ffff */
[----:B------:R-:W-:-:S00]  /*0150*/  NOP ;  /* 0x0000000000007918 */ /* 0x000fc00000000000 */
        /* <DEDUP_REMOVED lines=10> */
.L_x_3:


//--------------------- .text._Z12vector_scalePffi --------------------------
	.section	.text._Z12vector_scalePffi,"ax",@progbits
	.align	128
        .global         _Z12vector_scalePffi
        .type           _Z12vector_scalePffi,@function
        .size           _Z12vector_scalePffi,(.L_x_4 - _Z12vector_scalePffi)
        .other          _Z12vector_scalePffi,@"STO_CUDA_ENTRY STV_DEFAULT"
_Z12vector_scalePffi:
.text._Z12vector_scalePffi:
        /* <DEDUP_REMOVED lines=9> */
[----:B------:R-:W1:Y:S01]  /*0090*/  LDCU.64 UR4, c[0x0][0x358] ;  /* 0x00006b00ff0477ac */ /* 0x000e620008000a00 */
[----:B------:R-:W2:Y:S01]  /*00a0*/  LDCU UR6, c[0x0][0x388] ;  /* 0x00007100ff0677ac */ /* 0x000ea20008000800 */
[----:B0-----:R-:W-:-:S05]  /*00b0*/  IMAD.WIDE R2, R5, 0x4, R2 ;  /* 0x0000000405027825 */ /* 0x001fca00078e0202 */
[----:B-1----:R-:W2:Y:S02]  /*00c0*/  LDG.E R0, desc[UR4][R2.64] ;  /* 0x0000000402007981 */ /* 0x002ea4000c1e1900 */
[----:B--2---:R-:W-:-:S05]  /*00d0*/  FMUL R5, R0, UR6 ;  /* 0x0000000600057c20 */ /* 0x004fca0008400000 */
[----:B------:R-:W-:Y:S01]  /*00e0*/  STG.E desc[UR4][R2.64], R5 ;  /* 0x0000000502007986 */ /* 0x000fe2000c101904 */
[----:B------:R-:W-:Y:S05]  /*00f0*/  EXIT ;  /* 0x000000000000794d */ /* 0x000fea0003800000 */
.L_x_1:
        /* <DEDUP_REMOVED lines=16> */
.L_x_4:


//--------------------- .text._Z5saxpyPfPKffi     --------------------------
	.section	.text._Z5saxpyPfPKffi,"ax",@progbits
	.align	128
        .global         _Z5saxpyPfPKffi
        .type           _Z5saxpyPfPKffi,@function
        .size           _Z5saxpyPfPKffi,(.L_x_5 - _Z5saxpyPfPKffi)
        .other          _Z5saxpyPfPKffi,@"STO_CUDA_ENTRY STV_DEFAULT"
_Z5saxpyPfPKffi:
.text._Z5saxpyPfPKffi:
        /* <DEDUP_REMOVED lines=10> */
[----:B------:R-:W2:Y:S06]  /*00a0*/  LDCU UR6, c[0x0][0x390] ;  /* 0x00007200ff0677ac */ /* 0x000eac0008000800 */
[----:B------:R-:W3:Y:S01]  /*00b0*/  LDC.64 R4, c[0x0][0x380] ;  /* 0x0000e000ff047b82 */ /* 0x000ee20000000a00 */
[----:B0-----:R-:W-:-:S06]  /*00c0*/  IMAD.WIDE R2, R7, 0x4, R2 ;  /* 0x0000000407027825 */ /* 0x001fcc00078e0202 */
[----:B-1----:R-:W2:Y:S01]  /*00d0*/  LDG.E R2, desc[UR4][R2.64] ;  /* 0x0000000402027981 */ /* 0x002ea2000c1e1900 */
[----:B---3--:R-:W-:-:S05]  /*00e0*/  IMAD.WIDE R4, R7, 0x4, R4 ;  /* 0x0000000407047825 */ /* 0x008fca00078e0204 */
[----:B------:R-:W2:Y:S02]  /*00f0*/  LDG.E R7, desc[UR4][R4.64] ;  /* 0x0000000404077981 */ /* 0x000ea4000c1e1900 */
[----:B--2---:R-:W-:-:S05]  /*0100*/  FFMA R7, R2, UR6, R7 ;  /* 0x0000000602077c23 */ /* 0x004fca0008000007 */
[----:B------:R-:W-:Y:S01]  /*0110*/  STG.E desc[UR4][R4.64], R7 ;  /* 0x0000000704007986 */ /* 0x000fe2000c101904 */
[----:B------:R-:W-:Y:S05]  /*0120*/  EXIT ;  /* 0x000000000000794d */ /* 0x000fea0003800000 */
.L_x_2:
        /* <DEDUP_REMOVED lines=13> */
.L_x_5:


//--------------------- .nv.shared.reserved.0     --------------------------
	.section	.nv.shared.reserved.0,"aw",@nobits
	.weak		__nv_reservedSMEM_offset_0_alias
	.size		__nv_reservedSMEM_offset_0_alias, 0, 64
	.other		__nv_reservedSMEM_offset_0_alias,@"STO_CUDA_RESERVED_SHARED STV_DEFAULT"
__nv_reservedSMEM_offset_0_alias:
	.zero		0
	.zero		64


//--------------------- .nv.constant0._Z10vector_addPfPKfS1_i --------------------------
	.section	.nv.constant0._Z10vector_addPfPKfS1_i,"a",@progbits
	.sectionflags	@""
	.align	4
.nv.constant0._Z10vector_addPfPKfS1_i:
	.zero		924


//--------------------- .nv.constant0._Z12vector_scalePffi --------------------------
	.section	.nv.constant0._Z12vector_scalePffi,"a",@progbits
	.sectionflags	@""
	.align	4
.nv.constant0._Z12vector_scalePffi:
	.zero		912


//--------------------- .nv.constant0._Z5saxpyPfPKffi --------------------------
	.section	.nv.constant0._Z5saxpyPfPKffi,"a",@progbits
	.sectionflags	@""
	.align	4
.nv.constant0._Z5saxpyPfPKffi:
	.zero		920


//--------------------- SYMBOLS --------------------------

	.type		.nv.reservedSmem.offset0,@object
	.size		.nv.reservedSmem.offset0,0x4
